	.headerflags	@"EF_CUDA_TEXMODE_UNIFIED EF_CUDA_64BIT_ADDRESS EF_CUDA_ACCELERATORS EF_CUDA_SM90 EF_CUDA_VIRTUAL_SM(EF_CUDA_SM90)"
	.elftype	@"ET_EXEC"


//--------------------- .nv.info                  --------------------------
	.section	.nv.info,"",@"SHT_CUDA_INFO"
	.align	4


	//----- nvinfo : EIATTR_REGCOUNT
	.align		4
        /*0000*/ 	.byte	0x04, 0x2f
        /*0002*/ 	.short	(.L_1 - .L_0)
	.align		4
.L_0:
        /*0004*/ 	.word	index@(triton_poi_fused_convolution_2)
        /*0008*/ 	.word	0x0000000e


	//----- nvinfo : EIATTR_MIN_STACK_SIZE
	.align		4
.L_1:
        /*000c*/ 	.byte	0x04, 0x12
        /*000e*/ 	.short	(.L_3 - .L_2)
	.align		4
.L_2:
        /*0010*/ 	.word	index@(triton_poi_fused_convolution_2)
        /*0014*/ 	.word	0x00000000


	//----- nvinfo : EIATTR_FRAME_SIZE
	.align		4
.L_3:
        /*0018*/ 	.byte	0x04, 0x11
        /*001a*/ 	.short	(.L_5 - .L_4)
	.align		4
.L_4:
        /*001c*/ 	.word	index@(triton_poi_fused_convolution_2)
        /*0020*/ 	.word	0x00000000


	//----- nvinfo : EIATTR_MIN_STACK_SIZE
	.align		4
.L_5:
        /*0024*/ 	.byte	0x04, 0x12
        /*0026*/ 	.short	(.L_7 - .L_6)
	.align		4
.L_6:
        /*0028*/ 	.word	index@(triton_poi_fused_convolution_2)
        /*002c*/ 	.word	0x00000000
.L_7:


//--------------------- .nv.info.triton_poi_fused_convolution_2 --------------------------
	.section	.nv.info.triton_poi_fused_convolution_2,"",@"SHT_CUDA_INFO"
	.sectionflags	@""
	.align	4


	//----- nvinfo : EIATTR_CUDA_API_VERSION
	.align		4
        /*0000*/ 	.byte	0x04, 0x37
        /*0002*/ 	.short	(.L_9 - .L_8)
.L_8:
        /*0004*/ 	.word	0x0000007c


	//----- nvinfo : EIATTR_KPARAM_INFO
	.align		4
.L_9:
        /*0008*/ 	.byte	0x04, 0x17
        /*000a*/ 	.short	(.L_11 - .L_10)
.L_10:
        /*000c*/ 	.word	0x00000000
        /*0010*/ 	.short	0x0002
        /*0012*/ 	.short	0x0010
        /*0014*/ 	.byte	0x00, 0xf0, 0x11, 0x00


	//----- nvinfo : EIATTR_KPARAM_INFO
	.align		4
.L_11:
        /*0018*/ 	.byte	0x04, 0x17
        /*001a*/ 	.short	(.L_13 - .L_12)
.L_12:
        /*001c*/ 	.word	0x00000000
        /*0020*/ 	.short	0x0001
        /*0022*/ 	.short	0x0008
        /*0024*/ 	.byte	0x00, 0xf4, 0x21, 0x00


	//----- nvinfo : EIATTR_KPARAM_INFO
	.align		4
.L_13:
        /*0028*/ 	.byte	0x04, 0x17
        /*002a*/ 	.short	(.L_15 - .L_14)
.L_14:
        /*002c*/ 	.word	0x00000000
        /*0030*/ 	.short	0x0000
        /*0032*/ 	.short	0x0000
        /*0034*/ 	.byte	0x00, 0xf4, 0x21, 0x00


	//----- nvinfo : EIATTR_SPARSE_MMA_MASK
	.align		4
.L_15:
        /*0038*/ 	.byte	0x03, 0x50
        /*003a*/ 	.short	0x0000


	//----- nvinfo : EIATTR_MAXREG_COUNT
	.align		4
        /*003c*/ 	.byte	0x03, 0x1b
        /*003e*/ 	.short	0x00ff


	//----- nvinfo : EIATTR_EXIT_INSTR_OFFSETS
	.align		4
        /*0040*/ 	.byte	0x04, 0x1c
        /*0042*/ 	.short	(.L_17 - .L_16)


	//   ....[0]....
.L_16:
        /*0044*/ 	.word	0x00000220


	//   ....[1]....
        /*0048*/ 	.word	0x00000240


	//----- nvinfo : EIATTR_REQNTID
	.align		4
.L_17:
        /*004c*/ 	.byte	0x04, 0x10
        /*004e*/ 	.short	(.L_19 - .L_18)
.L_18:
        /*0050*/ 	.word	0x00000080
        /*0054*/ 	.word	0x00000001
        /*0058*/ 	.word	0x00000001


	//----- nvinfo : EIATTR_CBANK_PARAM_SIZE
	.align		4
.L_19:
        /*005c*/ 	.byte	0x03, 0x19
        /*005e*/ 	.short	0x0014


	//----- nvinfo : EIATTR_PARAM_CBANK
	.align		4
        /*0060*/ 	.byte	0x04, 0x0a
        /*0062*/ 	.short	(.L_21 - .L_20)
	.align		4
.L_20:
        /*0064*/ 	.word	index@(.nv.constant0.triton_poi_fused_convolution_2)
        /*0068*/ 	.short	0x0210
        /*006a*/ 	.short	0x0014


	//----- nvinfo : EIATTR_SW_WAR
	.align		4
.L_21:
        /*006c*/ 	.byte	0x04, 0x36
        /*006e*/ 	.short	(.L_23 - .L_22)
.L_22:
        /*0070*/ 	.word	0x00000008
.L_23:


//--------------------- .nv.callgraph             --------------------------
	.section	.nv.callgraph,"",@"SHT_CUDA_CALLGRAPH"
	.align	4
	.sectionentsize	8
	.align		4
        /*0000*/ 	.word	0x00000000
	.align		4
        /*0004*/ 	.word	0xffffffff
	.align		4
        /*0008*/ 	.word	0x00000000
	.align		4
        /*000c*/ 	.word	0xfffffffe
	.align		4
        /*0010*/ 	.word	0x00000000
	.align		4
        /*0014*/ 	.word	0xfffffffd
	.align		4
        /*0018*/ 	.word	0x00000000
	.align		4
        /*001c*/ 	.word	0xfffffffc


//--------------------- .text.triton_poi_fused_convolution_2 --------------------------
	.section	.text.triton_poi_fused_convolution_2,"ax",@progbits
	.align	128
        .global         triton_poi_fused_convolution_2
        .type           triton_poi_fused_convolution_2,@function
        .size           triton_poi_fused_convolution_2,(.L_x_1 - triton_poi_fused_convolution_2)
        .other          triton_poi_fused_convolution_2,@"STO_CUDA_ENTRY STV_DEFAULT"
triton_poi_fused_convolution_2:
.text.triton_poi_fused_convolution_2:
[----:B------:R-:W0:Y:S02]  /*0000*/  LDC R1, c[0x0][0x28] ;  /* 0x00000a00ff017b82 */ /* 0x000e240000000800 */
[----:B------:R-:W1:Y:S01]  /*0010*/  S2R R0, SR_TID.X ;  /* 0x0000000000007919 */ /* 0x000e620000002100 */
[----:B------:R-:W2:Y:S01]  /*0020*/  LDC.64 R4, c[0x0][0x218] ;  /* 0x00008600ff047b82 */ /* 0x000ea20000000a00 */
[----:B------:R-:W-:Y:S01]  /*0030*/  ULDC.64 UR4, c[0x0][0x208] ;  /* 0x0000820000047ab9 */ /* 0x000fe20000000a00 */
[----:B------:R-:W3:Y:S06]  /*0040*/  S2R R9, SR_CTAID.X ;  /* 0x0000000000097919 */ /* 0x000eec0000002500 */
[----:B------:R-:W4:Y:S01]  /*0050*/  LDC.64 R2, c[0x0][0x210] ;  /* 0x00008400ff027b82 */ /* 0x000f220000000a00 */
[----:B-1----:R-:W-:-:S05]  /*0060*/  IMAD.SHL.U32 R0, R0, 0x2, RZ ;  /* 0x0000000200007824 */ /* 0x002fca00078e00ff */
[----:B------:R-:W-:-:S05]  /*0070*/  LOP3.LUT R0, R0, 0xfe, RZ, 0xc0, !PT ;  /* 0x000000fe00007812 */ /* 0x000fca00078ec0ff */
[----:B---3--:R-:W-:-:S04]  /*0080*/  IMAD R9, R9, 0x100, R0 ;  /* 0x0000010009097824 */ /* 0x008fc800078e0200 */
[C---:B------:R-:W-:Y:S01]  /*0090*/  IMAD.HI R6, R9.reuse, 0x51eb851f, RZ ;  /* 0x51eb851f09067827 */ /* 0x040fe200078e02ff */
[----:B------:R-:W-:Y:S02]  /*00a0*/  IADD3 R0, R9, 0x1, RZ ;  /* 0x0000000109007810 */ /* 0x000fe40007ffe0ff */
[C---:B------:R-:W-:Y:S01]  /*00b0*/  ISETP.GE.AND P0, PT, R9.reuse, 0x190, PT ;  /* 0x000001900900780c */ /* 0x040fe20003f06270 */
[----:B----4-:R-:W-:Y:S01]  /*00c0*/  IMAD.WIDE R2, R9, 0x4, R2 ;  /* 0x0000000409027825 */ /* 0x010fe200078e0202 */
[----:B------:R-:W-:Y:S02]  /*00d0*/  SHF.R.U32.HI R7, RZ, 0x1f, R6 ;  /* 0x0000001fff077819 */ /* 0x000fe40000011606 */
[----:B------:R-:W-:Y:S01]  /*00e0*/  CS2R R8, SRZ ;  /* 0x0000000000087805 */ /* 0x000fe2000001ff00 */
[----:B------:R-:W-:Y:S01]  /*00f0*/  IMAD.HI R0, R0, 0x51eb851f, RZ ;  /* 0x51eb851f00007827 */ /* 0x000fe200078e02ff */
[----:B------:R-:W-:-:S04]  /*0100*/  LEA.HI.SX32 R7, R6, R7, 0x1d ;  /* 0x0000000706077211 */ /* 0x000fc800078feaff */
[----:B------:R-:W-:-:S03]  /*0110*/  SHF.R.U32.HI R11, RZ, 0x1f, R0 ;  /* 0x0000001fff0b7819 */ /* 0x000fc60000011600 */
[----:B------:R-:W3:Y:S01]  /*0120*/  @!P0 LDG.E.64 R8, desc[UR4][R2.64] ;  /* 0x0000000402088981 */ /* 0x000ee2000c1e1b00 */
[----:B------:R-:W-:Y:S02]  /*0130*/  LEA.HI.SX32 R11, R0, R11, 0x1d ;  /* 0x0000000b000b7211 */ /* 0x000fe400078feaff */
[----:B------:R-:W-:Y:S02]  /*0140*/  LEA.HI R0, R7, R7, RZ, 0x2 ;  /* 0x0000000707007211 */ /* 0x000fe400078f10ff */
[----:B------:R-:W-:Y:S02]  /*0150*/  LEA.HI R6, R11, R11, RZ, 0x2 ;  /* 0x0000000b0b067211 */ /* 0x000fe400078f10ff */
[----:B------:R-:W-:Y:S02]  /*0160*/  LOP3.LUT R0, R0, 0xfffffffc, RZ, 0xc0, !PT ;  /* 0xfffffffc00007812 */ /* 0x000fe400078ec0ff */
[----:B------:R-:W-:-:S03]  /*0170*/  LOP3.LUT R6, R6, 0xfffffffc, RZ, 0xc0, !PT ;  /* 0xfffffffc06067812 */ /* 0x000fc600078ec0ff */
[----:B------:R-:W-:Y:S01]  /*0180*/  IMAD.IADD R7, R7, 0x1, -R0 ;  /* 0x0000000107077824 */ /* 0x000fe200078e0a00 */
[----:B------:R-:W-:Y:S01]  /*0190*/  IADD3 R11, R11, -R6, RZ ;  /* 0x800000060b0b7210 */ /* 0x000fe20007ffe0ff */
[----:B------:R-:W-:Y:S02]  /*01a0*/  HFMA2.MMA R0, -RZ, RZ, 0, 0 ;  /* 0x00000000ff007435 */ /* 0x000fe400000001ff */
[----:B--2---:R-:W-:-:S04]  /*01b0*/  IMAD.WIDE R6, R7, 0x4, R4 ;  /* 0x0000000407067825 */ /* 0x004fc800078e0204 */
[----:B------:R-:W-:-:S04]  /*01c0*/  IMAD.WIDE R4, R11, 0x4, R4 ;  /* 0x000000040b047825 */ /* 0x000fc800078e0204 */
[----:B------:R-:W-:Y:S01]  /*01d0*/  IMAD.MOV.U32 R11, RZ, RZ, RZ ;  /* 0x000000ffff0b7224 */ /* 0x000fe200078e00ff */
[----:B------:R-:W3:Y:S05]  /*01e0*/  @!P0 LDG.E.EL R0, desc[UR4][R4.64] ;  /* 0x0000000404008981 */ /* 0x000eea000c2e1900 */
[----:B------:R-:W2:Y:S01]  /*01f0*/  @!P0 LDG.E.EL R11, desc[UR4][R6.64] ;  /* 0x00000004060b8981 */ /* 0x000ea2000c2e1900 */
[----:B---3--:R-:W-:Y:S01]  /*0200*/  FADD R9, R0, R9 ;  /* 0x0000000900097221 */ /* 0x008fe20000000000 */
[----:B--2---:R-:W-:Y:S01]  /*0210*/  FADD R8, R11, R8 ;  /* 0x000000080b087221 */ /* 0x004fe20000000000 */
[----:B------:R-:W-:Y:S06]  /*0220*/  @P0 EXIT ;  /* 0x000000000000094d */ /* 0x000fec0003800000 */
[----:B------:R-:W-:Y:S01]  /*0230*/  STG.E.64 desc[UR4][R2.64], R8 ;  /* 0x0000000802007986 */ /* 0x000fe2000c101b04 */
[----:B------:R-:W-:Y:S05]  /*0240*/  EXIT ;  /* 0x000000000000794d */ /* 0x000fea0003800000 */
.L_x_0:
[----:B------:R-:W-:-:S00]  /*0250*/  BRA `(.L_x_0) ;  /* 0xfffffffc00fc7947 */ /* 0x000fc0000383ffff */
[----:B------:R-:W-:-:S00]  /*0260*/  NOP ;  /* 0x0000000000007918 */ /* 0x000fc00000000000 */
        /* <DEDUP_REMOVED lines=9> */
.L_x_1:


//--------------------- .nv.constant0.triton_poi_fused_convolution_2 --------------------------
	.section	.nv.constant0.triton_poi_fused_convolution_2,"a",@progbits
	.sectionflags	@""
	.align	4
.nv.constant0.triton_poi_fused_convolution_2:
	.zero		548
